
	.version 2.3
	.target sm_20
	.address_size 64
	// compiled with /sciclone/data20/adwait/software/cuda/open64/lib//be
	// nvopencc 4.0 built on 2011-05-12

	//-----------------------------------------------------------
	// Compiling bfs.cpp3.i (/local/scr/adwait/TMPDIR/ccBI#.6s9z0I)
	//-----------------------------------------------------------

	//-----------------------------------------------------------
	// Options:
	//-----------------------------------------------------------
	//  Target:ptx, ISA:sm_20, Endian:little, Pointer Size:64
	//  -O3	(Optimization level)
	//  -g0	(Debug level)
	//  -m2	(Report advisories)
	//-----------------------------------------------------------

	.file	1	"<command-line>"
	.file	2	"bfs.cudafe2.gpu"
	.file	3	"bfs.cu"
	.file	4	"/usr/lib/gcc/x86_64-redhat-linux/4.4.6/include/stddef.h"
	.file	5	"/sciclone/data20/adwait/software/cuda/include/crt/device_runtime.h"
	.file	6	"/sciclone/data20/adwait/software/cuda/include/host_defines.h"
	.file	7	"/sciclone/data20/adwait/software/cuda/include/builtin_types.h"
	.file	8	"/sciclone/data20/adwait/software/cuda/include/device_types.h"
	.file	9	"/sciclone/data20/adwait/software/cuda/include/driver_types.h"
	.file	10	"/sciclone/data20/adwait/software/cuda/include/surface_types.h"
	.file	11	"/sciclone/data20/adwait/software/cuda/include/texture_types.h"
	.file	12	"/sciclone/data20/adwait/software/cuda/include/vector_types.h"
	.file	13	"/sciclone/data20/adwait/software/cuda/include/device_launch_parameters.h"
	.file	14	"/sciclone/data20/adwait/software/cuda/include/crt/storage_class.h"
	.file	15	"/usr/include/bits/types.h"
	.file	16	"/usr/include/time.h"
	.file	17	"kernel.cu"
	.file	18	"/sciclone/data20/adwait/software/cuda/include/common_functions.h"
	.file	19	"/sciclone/data20/adwait/software/cuda/include/math_functions.h"
	.file	20	"/sciclone/data20/adwait/software/cuda/include/math_constants.h"
	.file	21	"/sciclone/data20/adwait/software/cuda/include/device_functions.h"
	.file	22	"/sciclone/data20/adwait/software/cuda/include/sm_11_atomic_functions.h"
	.file	23	"/sciclone/data20/adwait/software/cuda/include/sm_12_atomic_functions.h"
	.file	24	"/sciclone/data20/adwait/software/cuda/include/sm_13_double_functions.h"
	.file	25	"/sciclone/data20/adwait/software/cuda/include/sm_20_atomic_functions.h"
	.file	26	"/sciclone/data20/adwait/software/cuda/include/sm_20_intrinsics.h"
	.file	27	"/sciclone/data20/adwait/software/cuda/include/surface_functions.h"
	.file	28	"/sciclone/data20/adwait/software/cuda/include/texture_fetch_functions.h"
	.file	29	"/sciclone/data20/adwait/software/cuda/include/math_functions_dbl_ptx3.h"


	.entry _Z6KernelP4NodePiPbS2_S1_S2_i (
		.param .u64 __cudaparm__Z6KernelP4NodePiPbS2_S1_S2_i_g_graph_nodes,
		.param .u64 __cudaparm__Z6KernelP4NodePiPbS2_S1_S2_i_g_graph_edges,
		.param .u64 __cudaparm__Z6KernelP4NodePiPbS2_S1_S2_i_g_graph_mask,
		.param .u64 __cudaparm__Z6KernelP4NodePiPbS2_S1_S2_i_g_graph_visited,
		.param .u64 __cudaparm__Z6KernelP4NodePiPbS2_S1_S2_i_g_cost,
		.param .u64 __cudaparm__Z6KernelP4NodePiPbS2_S1_S2_i_g_over,
		.param .s32 __cudaparm__Z6KernelP4NodePiPbS2_S1_S2_i_no_of_nodes)
	{
	.reg .u32 %r<24>;
	.reg .u64 %rd<23>;
	.reg .pred %p<7>;
	.loc	17	22	0
$LDWbegin__Z6KernelP4NodePiPbS2_S1_S2_i:
	mov.u32 	%r1, %ctaid.x;
	mul.lo.u32 	%r2, %r1, 256;
	mov.u32 	%r3, %tid.x;
	add.u32 	%r4, %r3, %r2;
	ld.param.s32 	%r5, [__cudaparm__Z6KernelP4NodePiPbS2_S1_S2_i_no_of_nodes];
	setp.le.s32 	%p1, %r5, %r4;
	@%p1 bra 	$Lt_0_5122;
	cvt.s64.s32 	%rd1, %r4;
	ld.param.u64 	%rd2, [__cudaparm__Z6KernelP4NodePiPbS2_S1_S2_i_g_graph_mask];
	add.u64 	%rd3, %rd1, %rd2;
	ld.global.s8 	%r6, [%rd3+0];
	mov.u32 	%r7, 0;
	setp.eq.s32 	%p2, %r6, %r7;
	@%p2 bra 	$Lt_0_5122;
	.loc	17	27	0
	mov.s32 	%r8, 0;
	st.global.s8 	[%rd3+0], %r8;
	.loc	17	28	0
	ld.param.u64 	%rd4, [__cudaparm__Z6KernelP4NodePiPbS2_S1_S2_i_g_graph_visited];
	mov.s32 	%r9, 1;
	add.u64 	%rd5, %rd1, %rd4;
	st.global.s8 	[%rd5+0], %r9;
	.loc	17	29	0
	ld.param.u64 	%rd6, [__cudaparm__Z6KernelP4NodePiPbS2_S1_S2_i_g_graph_nodes];
	mul.lo.u64 	%rd7, %rd1, 8;
	add.u64 	%rd8, %rd6, %rd7;
	ld.global.s32 	%r10, [%rd8+0];
	mov.s32 	%r11, %r10;
	ld.global.s32 	%r12, [%rd8+4];
	add.s32 	%r13, %r12, %r10;
	setp.le.s32 	%p3, %r13, %r10;
	@%p3 bra 	$Lt_0_5122;
	ld.param.u64 	%rd9, [__cudaparm__Z6KernelP4NodePiPbS2_S1_S2_i_g_graph_edges];
	cvt.s64.s32 	%rd10, %r10;
	mul.wide.s32 	%rd11, %r10, 4;
	add.u64 	%rd12, %rd9, %rd11;
$Lt_0_4098:
 //<loop> Loop body line 29, nesting depth: 1, estimated iterations: unknown
	.loc	17	31	0
	ld.global.s32 	%r14, [%rd12+0];
	cvt.s64.s32 	%rd13, %r14;
	add.u64 	%rd14, %rd13, %rd4;
	ld.global.s8 	%r15, [%rd14+0];
	mov.u32 	%r16, 0;
	setp.ne.s32 	%p4, %r15, %r16;
	@%p4 bra 	$Lt_0_4354;
	.loc	17	34	0
	ld.param.u64 	%rd15, [__cudaparm__Z6KernelP4NodePiPbS2_S1_S2_i_g_cost];
	mul.lo.u64 	%rd16, %rd1, 4;
	add.u64 	%rd17, %rd15, %rd16;
	ld.global.s32 	%r17, [%rd17+0];
	add.s32 	%r18, %r17, 1;
	mul.lo.u64 	%rd18, %rd13, 4;
	add.u64 	%rd19, %rd15, %rd18;
	st.global.s32 	[%rd19+0], %r18;
	.loc	17	35	0
	mov.s32 	%r19, 1;
	add.u64 	%rd20, %rd13, %rd2;
	st.global.s8 	[%rd20+0], %r19;
	.loc	17	37	0
	mov.s32 	%r20, 1;
	ld.param.u64 	%rd21, [__cudaparm__Z6KernelP4NodePiPbS2_S1_S2_i_g_over];
	st.global.s8 	[%rd21+0], %r20;
	ld.global.s32 	%r21, [%rd8+0];
	ld.global.s32 	%r22, [%rd8+4];
	add.s32 	%r13, %r21, %r22;
$Lt_0_4354:
	.loc	17	29	0
	add.s32 	%r11, %r11, 1;
	add.u64 	%rd12, %rd12, 4;
	setp.gt.s32 	%p5, %r13, %r11;
	@%p5 bra 	$Lt_0_4098;
$Lt_0_5122:
$L_0_3074:
	.loc	17	41	0
	exit;
$LDWend__Z6KernelP4NodePiPbS2_S1_S2_i:
	} // _Z6KernelP4NodePiPbS2_S1_S2_i



// ===== COMPILED SASS (sm_100) =====

	.target	sm_100

	.elftype	@"ET_EXEC"


//--------------------- .note.nv.tkinfo           --------------------------
	.section	.note.nv.tkinfo,"",@"SHT_NOTE"
	.sectionflags	@"SHF_NOTE_NV_TKINFO"
	.tkinfo
        /*0018*/ 	.word	0x00000002
        /*0030*/ 	.string	""
        /*0030*/ 	.string	"ptxas"
        /*0030*/ 	.string	"Cuda compilation tools, release 13.0, V13.0.88"
        /*0030*/ 	.string	"Build cuda_13.0.r13.0/compiler.36424714_0"
        /*0030*/ 	.string	"-arch sm_100 "



//--------------------- .note.nv.cuinfo           --------------------------
	.section	.note.nv.cuinfo,"",@"SHT_NOTE"
	.sectionflags	@"SHF_NOTE_NV_CUINFO"
        /*0018*/ 	.short	0x0002
        /*001a*/ 	.short	0x0014
        /*001c*/ 	.short	0x0082
	.zero		2


//--------------------- .nv.info                  --------------------------
	.section	.nv.info,"",@"SHT_CUDA_INFO"
	.align	4


	//----- nvinfo : EIATTR_REGCOUNT
	.align		4
        /*0000*/ 	.byte	0x04, 0x2f
        /*0002*/ 	.short	(.L_1 - .L_0)
	.align		4
.L_0:
        /*0004*/ 	.word	index@(_Z6KernelP4NodePiPbS2_S1_S2_i)
        /*0008*/ 	.word	0x00000018


	//----- nvinfo : EIATTR_FRAME_SIZE
	.align		4
.L_1:
        /*000c*/ 	.byte	0x04, 0x11
        /*000e*/ 	.short	(.L_3 - .L_2)
	.align		4
.L_2:
        /*0010*/ 	.word	index@(_Z6KernelP4NodePiPbS2_S1_S2_i)
        /*0014*/ 	.word	0x00000000


	//----- nvinfo : EIATTR_MIN_STACK_SIZE
	.align		4
.L_3:
        /*0018*/ 	.byte	0x04, 0x12
        /*001a*/ 	.short	(.L_5 - .L_4)
	.align		4
.L_4:
        /*001c*/ 	.word	index@(_Z6KernelP4NodePiPbS2_S1_S2_i)
        /*0020*/ 	.word	0x00000000
.L_5:


//--------------------- .nv.compat                --------------------------
	.section	.nv.compat,"",@"SHT_CUDA_COMPAT_INFO"
	.align	4
        /*0000*/ 	.byte	0x02, 0x09, 0x00, 0x00, 0x02, 0x02, 0x01, 0x00, 0x02, 0x05, 0x05, 0x00, 0x03, 0x07, 0x01, 0x01
        /*0010*/ 	.byte	0x02, 0x03, 0x00, 0x00, 0x02, 0x06, 0x01, 0x00, 0x04, 0x0b, 0x08, 0x00, 0x09, 0x00, 0x00, 0x00
        /*0020*/ 	.byte	0x00, 0x00, 0x00, 0x00


//--------------------- .nv.info._Z6KernelP4NodePiPbS2_S1_S2_i --------------------------
	.section	.nv.info._Z6KernelP4NodePiPbS2_S1_S2_i,"",@"SHT_CUDA_INFO"
	.sectionflags	@""
	.align	4


	//----- nvinfo : EIATTR_CUDA_API_VERSION
	.align		4
        /*0000*/ 	.byte	0x04, 0x37
        /*0002*/ 	.short	(.L_7 - .L_6)
.L_6:
        /*0004*/ 	.word	0x00000082


	//----- nvinfo : EIATTR_KPARAM_INFO
	.align		4
.L_7:
        /*0008*/ 	.byte	0x04, 0x17
        /*000a*/ 	.short	(.L_9 - .L_8)
.L_8:
        /*000c*/ 	.word	0x00000000
        /*0010*/ 	.short	0x0006
        /*0012*/ 	.short	0x0030
        /*0014*/ 	.byte	0x00, 0xf0, 0x11, 0x00


	//----- nvinfo : EIATTR_KPARAM_INFO
	.align		4
.L_9:
        /*0018*/ 	.byte	0x04, 0x17
        /*001a*/ 	.short	(.L_11 - .L_10)
.L_10:
        /*001c*/ 	.word	0x00000000
        /*0020*/ 	.short	0x0005
        /*0022*/ 	.short	0x0028
        /*0024*/ 	.byte	0x00, 0xf0, 0x21, 0x00


	//----- nvinfo : EIATTR_KPARAM_INFO
	.align		4
.L_11:
        /*0028*/ 	.byte	0x04, 0x17
        /*002a*/ 	.short	(.L_13 - .L_12)
.L_12:
        /*002c*/ 	.word	0x00000000
        /*0030*/ 	.short	0x0004
        /*0032*/ 	.short	0x0020
        /*0034*/ 	.byte	0x00, 0xf0, 0x21, 0x00


	//----- nvinfo : EIATTR_KPARAM_INFO
	.align		4
.L_13:
        /*0038*/ 	.byte	0x04, 0x17
        /*003a*/ 	.short	(.L_15 - .L_14)
.L_14:
        /*003c*/ 	.word	0x00000000
        /*0040*/ 	.short	0x0003
        /*0042*/ 	.short	0x0018
        /*0044*/ 	.byte	0x00, 0xf0, 0x21, 0x00


	//----- nvinfo : EIATTR_KPARAM_INFO
	.align		4
.L_15:
        /*0048*/ 	.byte	0x04, 0x17
        /*004a*/ 	.short	(.L_17 - .L_16)
.L_16:
        /*004c*/ 	.word	0x00000000
        /*0050*/ 	.short	0x0002
        /*0052*/ 	.short	0x0010
        /*0054*/ 	.byte	0x00, 0xf0, 0x21, 0x00


	//----- nvinfo : EIATTR_KPARAM_INFO
	.align		4
.L_17:
        /*0058*/ 	.byte	0x04, 0x17
        /*005a*/ 	.short	(.L_19 - .L_18)
.L_18:
        /*005c*/ 	.word	0x00000000
        /*0060*/ 	.short	0x0001
        /*0062*/ 	.short	0x0008
        /*0064*/ 	.byte	0x00, 0xf0, 0x21, 0x00


	//----- nvinfo : EIATTR_KPARAM_INFO
	.align		4
.L_19:
        /*0068*/ 	.byte	0x04, 0x17
        /*006a*/ 	.short	(.L_21 - .L_20)
.L_20:
        /*006c*/ 	.word	0x00000000
        /*0070*/ 	.short	0x0000
        /*0072*/ 	.short	0x0000
        /*0074*/ 	.byte	0x00, 0xf0, 0x21, 0x00


	//----- nvinfo : EIATTR_SPARSE_MMA_MASK
	.align		4
.L_21:
        /*0078*/ 	.byte	0x03, 0x50
        /*007a*/ 	.short	0x0000


	//----- nvinfo : EIATTR_MAXREG_COUNT
	.align		4
        /*007c*/ 	.byte	0x03, 0x1b
        /*007e*/ 	.short	0x00ff


	//----- nvinfo : EIATTR_MERCURY_ISA_VERSION
	.align		4
        /*0080*/ 	.byte	0x03, 0x5f
        /*0082*/ 	.short	0x0101


	//----- nvinfo : EIATTR_VRC_CTA_INIT_COUNT
	.align		4
        /*0084*/ 	.byte	0x02, 0x4a
	.zero		1
	.zero		1


	//----- nvinfo : EIATTR_EXIT_INSTR_OFFSETS
	.align		4
        /*0088*/ 	.byte	0x04, 0x1c
        /*008a*/ 	.short	(.L_23 - .L_22)


	//   ....[0]....
.L_22:
        /*008c*/ 	.word	0x00000060


	//   ....[1]....
        /*0090*/ 	.word	0x000000e0


	//   ....[2]....
        /*0094*/ 	.word	0x000001d0


	//   ....[3]....
        /*0098*/ 	.word	0x00000460


	//----- nvinfo : EIATTR_CRS_STACK_SIZE
	.align		4
.L_23:
        /*009c*/ 	.byte	0x04, 0x1e
        /*009e*/ 	.short	(.L_25 - .L_24)
.L_24:
        /*00a0*/ 	.word	0x00000000


	//----- nvinfo : EIATTR_CBANK_PARAM_SIZE
	.align		4
.L_25:
        /*00a4*/ 	.byte	0x03, 0x19
        /*00a6*/ 	.short	0x0034


	//----- nvinfo : EIATTR_PARAM_CBANK
	.align		4
        /*00a8*/ 	.byte	0x04, 0x0a
        /*00aa*/ 	.short	(.L_27 - .L_26)
	.align		4
.L_26:
        /*00ac*/ 	.word	index@(.nv.constant0._Z6KernelP4NodePiPbS2_S1_S2_i)
        /*00b0*/ 	.short	0x0380
        /*00b2*/ 	.short	0x0034


	//----- nvinfo : EIATTR_SW_WAR
	.align		4
.L_27:
        /*00b4*/ 	.byte	0x04, 0x36
        /*00b6*/ 	.short	(.L_29 - .L_28)
.L_28:
        /*00b8*/ 	.word	0x00000008
.L_29:


//--------------------- .nv.callgraph             --------------------------
	.section	.nv.callgraph,"",@"SHT_CUDA_CALLGRAPH"
	.align	4
	.sectionentsize	8
	.align		4
        /*0000*/ 	.word	0x00000000
	.align		4
        /*0004*/ 	.word	0xffffffff
	.align		4
        /*0008*/ 	.word	0x00000000
	.align		4
        /*000c*/ 	.word	0xfffffffe
	.align		4
        /*0010*/ 	.word	0x00000000
	.align		4
        /*0014*/ 	.word	0xfffffffd
	.align		4
        /*0018*/ 	.word	0x00000000
	.align		4
        /*001c*/ 	.word	0xfffffffc


//--------------------- .text._Z6KernelP4NodePiPbS2_S1_S2_i --------------------------
	.section	.text._Z6KernelP4NodePiPbS2_S1_S2_i,"ax",@progbits
	.align	128
.text._Z6KernelP4NodePiPbS2_S1_S2_i:
        .type           _Z6KernelP4NodePiPbS2_S1_S2_i,@function
        .size           _Z6KernelP4NodePiPbS2_S1_S2_i,(.L_x_4 - _Z6KernelP4NodePiPbS2_S1_S2_i)
        .other          _Z6KernelP4NodePiPbS2_S1_S2_i,@"STO_CUDA_ENTRY STV_DEFAULT"
_Z6KernelP4NodePiPbS2_S1_S2_i:
[----:B------:R-:W-:Y:S01]  /*0000*/  LDC R1, c[0x0][0x37c] ;  /* 0x0000df00ff017b82 */ /* 0x000fe20000000800 */
[----:B------:R-:W0:Y:S01]  /*0010*/  S2R R0, SR_CTAID.X ;  /* 0x0000000000007919 */ /* 0x000e220000002500 */
[----:B------:R-:W1:Y:S01]  /*0020*/  LDCU UR4, c[0x0][0x3b0] ;  /* 0x00007600ff0477ac */ /* 0x000e620008000800 */
[----:B------:R-:W0:Y:S02]  /*0030*/  S2R R3, SR_TID.X ;  /* 0x0000000000037919 */ /* 0x000e240000002100 */
[----:B0-----:R-:W-:-:S05]  /*0040*/  IMAD R0, R0, 0x100, R3 ;  /* 0x0000010000007824 */ /* 0x001fca00078e0203 */
[----:B-1----:R-:W-:-:S13]  /*0050*/  ISETP.GE.AND P0, PT, R0, UR4, PT ;  /* 0x0000000400007c0c */ /* 0x002fda000bf06270 */
[----:B------:R-:W-:Y:S05]  /*0060*/  @P0 EXIT ;  /* 0x000000000000094d */ /* 0x000fea0003800000 */
[----:B------:R-:W0:Y:S01]  /*0070*/  LDCU.64 UR6, c[0x0][0x390] ;  /* 0x00007200ff0677ac */ /* 0x000e220008000a00 */
[----:B------:R-:W-:Y:S01]  /*0080*/  SHF.R.S32.HI R16, RZ, 0x1f, R0 ;  /* 0x0000001fff107819 */ /* 0x000fe20000011400 */
[----:B------:R-:W1:Y:S01]  /*0090*/  LDCU.64 UR4, c[0x0][0x358] ;  /* 0x00006b00ff0477ac */ /* 0x000e620008000a00 */
[----:B0-----:R-:W-:-:S04]  /*00a0*/  IADD3 R4, P0, PT, R0, UR6, RZ ;  /* 0x0000000600047c10 */ /* 0x001fc8000ff1e0ff */
[----:B------:R-:W-:-:S05]  /*00b0*/  IADD3.X R5, PT, PT, R16, UR7, RZ, P0, !PT ;  /* 0x0000000710057c10 */ /* 0x000fca00087fe4ff */
[----:B-1----:R-:W2:Y:S02]  /*00c0*/  LDG.E.S8 R2, desc[UR4][R4.64] ;  /* 0x0000000404027981 */ /* 0x002ea4000c1e1300 */
[----:B--2---:R-:W-:-:S13]  /*00d0*/  ISETP.NE.AND P0, PT, R2, RZ, PT ;  /* 0x000000ff0200720c */ /* 0x004fda0003f05270 */
[----:B------:R-:W-:Y:S05]  /*00e0*/  @!P0 EXIT ;  /* 0x000000000000894d */ /* 0x000fea0003800000 */
[----:B------:R-:W0:Y:S01]  /*00f0*/  LDC.64 R2, c[0x0][0x380] ;  /* 0x0000e000ff027b82 */ /* 0x000e220000000a00 */
[----:B------:R-:W1:Y:S01]  /*0100*/  LDCU.64 UR6, c[0x0][0x398] ;  /* 0x00007300ff0677ac */ /* 0x000e620008000a00 */
[----:B------:R-:W-:Y:S01]  /*0110*/  IMAD.SHL.U32 R7, R16, 0x8, RZ ;  /* 0x0000000810077824 */ /* 0x000fe200078e00ff */
[----:B------:R2:W-:Y:S01]  /*0120*/  STG.E.S8 desc[UR4][R4.64], RZ ;  /* 0x000000ff04007986 */ /* 0x0005e2000c101304 */
[----:B------:R-:W-:Y:S01]  /*0130*/  IMAD.MOV.U32 R10, RZ, RZ, 0x1 ;  /* 0x00000001ff0a7424 */ /* 0x000fe200078e00ff */
[C---:B-1----:R-:W-:Y:S01]  /*0140*/  IADD3 R6, P0, PT, R0.reuse, UR6, RZ ;  /* 0x0000000600067c10 */ /* 0x042fe2000ff1e0ff */
[----:B0-----:R-:W-:-:S04]  /*0150*/  IMAD.WIDE.U32 R2, R0, 0x8, R2 ;  /* 0x0000000800027825 */ /* 0x001fc800078e0002 */
[----:B------:R-:W-:Y:S01]  /*0160*/  IMAD.IADD R3, R3, 0x1, R7 ;  /* 0x0000000103037824 */ /* 0x000fe200078e0207 */
[----:B------:R-:W-:-:S05]  /*0170*/  IADD3.X R7, PT, PT, R16, UR7, RZ, P0, !PT ;  /* 0x0000000710077c10 */ /* 0x000fca00087fe4ff */
[----:B------:R2:W-:Y:S04]  /*0180*/  STG.E.S8 desc[UR4][R6.64], R10 ;  /* 0x0000000a06007986 */ /* 0x0005e8000c101304 */
[----:B------:R-:W3:Y:S04]  /*0190*/  LDG.E R8, desc[UR4][R2.64] ;  /* 0x0000000402087981 */ /* 0x000ee8000c1e1900 */
[----:B------:R-:W3:Y:S02]  /*01a0*/  LDG.E R9, desc[UR4][R2.64+0x4] ;  /* 0x0000040402097981 */ /* 0x000ee4000c1e1900 */
[----:B---3--:R-:W-:-:S05]  /*01b0*/  IMAD.IADD R9, R8, 0x1, R9 ;  /* 0x0000000108097824 */ /* 0x008fca00078e0209 */
[----:B------:R-:W-:-:S13]  /*01c0*/  ISETP.GT.AND P0, PT, R9, R8, PT ;  /* 0x000000080900720c */ /* 0x000fda0003f04270 */
[----:B--2---:R-:W-:Y:S05]  /*01d0*/  @!P0 EXIT ;  /* 0x000000000000894d */ /* 0x004fea0003800000 */
[----:B------:R-:W0:Y:S01]  /*01e0*/  LDC.64 R6, c[0x0][0x388] ;  /* 0x0000e200ff067b82 */ /* 0x000e220000000a00 */
[----:B------:R-:W-:Y:S01]  /*01f0*/  MOV R17, R9 ;  /* 0x0000000900117202 */ /* 0x000fe20000000f00 */
[----:B------:R-:W1:Y:S01]  /*0200*/  LDCU.64 UR6, c[0x0][0x398] ;  /* 0x00007300ff0677ac */ /* 0x000e620008000a00 */
[----:B------:R-:W2:Y:S05]  /*0210*/  LDCU.64 UR8, c[0x0][0x390] ;  /* 0x00007200ff0877ac */ /* 0x000eaa0008000a00 */
[----:B------:R-:W3:Y:S01]  /*0220*/  LDC.64 R4, c[0x0][0x3a0] ;  /* 0x0000e800ff047b82 */ /* 0x000ee20000000a00 */
[----:B012---:R-:W-:-:S07]  /*0230*/  IMAD.WIDE R6, R8, 0x4, R6 ;  /* 0x0000000408067825 */ /* 0x007fce00078e0206 */
.L_x_2:
[----:B------:R-:W2:Y:S02]  /*0240*/  LDG.E R21, desc[UR4][R6.64] ;  /* 0x0000000406157981 */ /* 0x000ea4000c1e1900 */
[----:B--2---:R-:W-:Y:S02]  /*0250*/  SHF.R.S32.HI R9, RZ, 0x1f, R21 ;  /* 0x0000001fff097819 */ /* 0x004fe40000011415 */
[----:B------:R-:W-:-:S04]  /*0260*/  IADD3 R10, P0, PT, R21, UR6, RZ ;  /* 0x00000006150a7c10 */ /* 0x000fc8000ff1e0ff */
[----:B------:R-:W-:-:S05]  /*0270*/  IADD3.X R11, PT, PT, R9, UR7, RZ, P0, !PT ;  /* 0x00000007090b7c10 */ /* 0x000fca00087fe4ff */
[----:B------:R-:W2:Y:S01]  /*0280*/  LDG.E.S8 R10, desc[UR4][R10.64] ;  /* 0x000000040a0a7981 */ /* 0x000ea2000c1e1300 */
[----:B------:R-:W-:Y:S01]  /*0290*/  BSSY.RECONVERGENT B0, `(.L_x_0) ;  /* 0x0000019000007945 */ /* 0x000fe20003800200 */
[----:B------:R-:W-:Y:S01]  /*02a0*/  IADD3 R6, P0, PT, R6, 0x4, RZ ;  /* 0x0000000406067810 */ /* 0x000fe20007f1e0ff */
[----:B------:R-:W-:Y:S01]  /*02b0*/  VIADD R8, R8, 0x1 ;  /* 0x0000000108087836 */ /* 0x000fe20000000000 */
[----:B--2---:R-:W-:-:S13]  /*02c0*/  ISETP.NE.AND P1, PT, R10, RZ, PT ;  /* 0x000000ff0a00720c */ /* 0x004fda0003f25270 */
[----:B------:R-:W-:Y:S05]  /*02d0*/  @P1 BRA `(.L_x_1) ;  /* 0x0000000000501947 */ /* 0x000fea0003800000 */
[----:B---3--:R-:W-:-:S04]  /*02e0*/  IMAD.WIDE.U32 R10, R0, 0x4, R4 ;  /* 0x00000004000a7825 */ /* 0x008fc800078e0004 */
[----:B------:R-:W-:Y:S01]  /*02f0*/  IMAD.SHL.U32 R19, R16, 0x4, RZ ;  /* 0x0000000410137824 */ /* 0x000fe200078e00ff */
[----:B------:R-:W-:-:S03]  /*0300*/  MOV R18, R10 ;  /* 0x0000000a00127202 */ /* 0x000fc60000000f00 */
[----:B------:R-:W-:-:S05]  /*0310*/  IMAD.IADD R19, R11, 0x1, R19 ;  /* 0x000000010b137824 */ /* 0x000fca00078e0213 */
[----:B------:R-:W2:Y:S01]  /*0320*/  LDG.E R18, desc[UR4][R18.64] ;  /* 0x0000000412127981 */ /* 0x000ea2000c1e1900 */
[----:B------:R-:W0:Y:S01]  /*0330*/  LDC.64 R10, c[0x0][0x3a8] ;  /* 0x0000ea00ff0a7b82 */ /* 0x000e220000000a00 */
[C---:B------:R-:W-:Y:S01]  /*0340*/  IMAD.WIDE.U32 R14, R21.reuse, 0x4, R4 ;  /* 0x00000004150e7825 */ /* 0x040fe200078e0004 */
[----:B------:R-:W-:-:S03]  /*0350*/  IADD3 R12, P1, PT, R21, UR8, RZ ;  /* 0x00000008150c7c10 */ /* 0x000fc6000ff3e0ff */
[----:B------:R-:W-:Y:S02]  /*0360*/  IMAD.SHL.U32 R13, R9, 0x4, RZ ;  /* 0x00000004090d7824 */ /* 0x000fe400078e00ff */
[----:B------:R-:W-:Y:S02]  /*0370*/  IMAD.MOV.U32 R17, RZ, RZ, 0x1 ;  /* 0x00000001ff117424 */ /* 0x000fe400078e00ff */
[----:B------:R-:W-:Y:S01]  /*0380*/  IMAD.IADD R15, R15, 0x1, R13 ;  /* 0x000000010f0f7824 */ /* 0x000fe200078e020d */
[----:B------:R-:W-:Y:S02]  /*0390*/  IADD3.X R13, PT, PT, R9, UR9, RZ, P1, !PT ;  /* 0x00000009090d7c10 */ /* 0x000fe40008ffe4ff */
[----:B------:R-:W-:Y:S02]  /*03a0*/  PRMT R9, R17, 0x7610, R9 ;  /* 0x0000761011097816 */ /* 0x000fe40000000009 */
[----:B--2---:R-:W-:-:S05]  /*03b0*/  IADD3 R21, PT, PT, R18, 0x1, RZ ;  /* 0x0000000112157810 */ /* 0x004fca0007ffe0ff */
[----:B------:R1:W-:Y:S04]  /*03c0*/  STG.E desc[UR4][R14.64], R21 ;  /* 0x000000150e007986 */ /* 0x0003e8000c101904 */
[----:B------:R1:W-:Y:S04]  /*03d0*/  STG.E.S8 desc[UR4][R12.64], R9 ;  /* 0x000000090c007986 */ /* 0x0003e8000c101304 */
[----:B0-----:R1:W-:Y:S04]  /*03e0*/  STG.E.S8 desc[UR4][R10.64], R9 ;  /* 0x000000090a007986 */ /* 0x0013e8000c101304 */
[----:B------:R-:W2:Y:S04]  /*03f0*/  LDG.E R17, desc[UR4][R2.64] ;  /* 0x0000000402117981 */ /* 0x000ea8000c1e1900 */
[----:B------:R-:W2:Y:S02]  /*0400*/  LDG.E R18, desc[UR4][R2.64+0x4] ;  /* 0x0000040402127981 */ /* 0x000ea4000c1e1900 */
[----:B-12---:R-:W-:-:S07]  /*0410*/  IMAD.IADD R17, R17, 0x1, R18 ;  /* 0x0000000111117824 */ /* 0x006fce00078e0212 */
.L_x_1:
[----:B------:R-:W-:Y:S05]  /*0420*/  BSYNC.RECONVERGENT B0 ;  /* 0x0000000000007941 */ /* 0x000fea0003800200 */
.L_x_0:
[----:B------:R-:W-:Y:S01]  /*0430*/  ISETP.GT.AND P1, PT, R17, R8, PT ;  /* 0x000000081100720c */ /* 0x000fe20003f24270 */
[----:B------:R-:W-:-:S12]  /*0440*/  IMAD.X R7, RZ, RZ, R7, P0 ;  /* 0x000000ffff077224 */ /* 0x000fd800000e0607 */
[----:B------:R-:W-:Y:S05]  /*0450*/  @P1 BRA `(.L_x_2) ;  /* 0xfffffffc00781947 */ /* 0x000fea000383ffff */
[----:B------:R-:W-:Y:S05]  /*0460*/  EXIT ;  /* 0x000000000000794d */ /* 0x000fea0003800000 */
.L_x_3:
[----:B------:R-:W-:-:S00]  /*0470*/  BRA `(.L_x_3) ;  /* 0xfffffffc00fc7947 */ /* 0x000fc0000383ffff */
[----:B------:R-:W-:-:S00]  /*0480*/  NOP ;  /* 0x0000000000007918 */ /* 0x000fc00000000000 */
[----:B------:R-:W-:-:S00]  /*0490*/  NOP ;  /* 0x0000000000007918 */ /* 0x000fc00000000000 */
[----:B------:R-:W-:-:S00]  /*04a0*/  NOP ;  /* 0x0000000000007918 */ /* 0x000fc00000000000 */
[----:B------:R-:W-:-:S00]  /*04b0*/  NOP ;  /* 0x0000000000007918 */ /* 0x000fc00000000000 */
[----:B------:R-:W-:-:S00]  /*04c0*/  NOP ;  /* 0x0000000000007918 */ /* 0x000fc00000000000 */
[----:B------:R-:W-:-:S00]  /*04d0*/  NOP ;  /* 0x0000000000007918 */ /* 0x000fc00000000000 */
[----:B------:R-:W-:-:S00]  /*04e0*/  NOP ;  /* 0x0000000000007918 */ /* 0x000fc00000000000 */
[----:B------:R-:W-:-:S00]  /*04f0*/  NOP ;  /* 0x0000000000007918 */ /* 0x000fc00000000000 */
.L_x_4:


//--------------------- .nv.shared.reserved.0     --------------------------
	.section	.nv.shared.reserved.0,"aw",@nobits
	.weak		__nv_reservedSMEM_offset_0_alias
	.size		__nv_reservedSMEM_offset_0_alias, 0, 64
	.other		__nv_reservedSMEM_offset_0_alias,@"STO_CUDA_RESERVED_SHARED STV_DEFAULT"
__nv_reservedSMEM_offset_0_alias:
	.zero		0
	.zero		64


//--------------------- .nv.constant0._Z6KernelP4NodePiPbS2_S1_S2_i --------------------------
	.section	.nv.constant0._Z6KernelP4NodePiPbS2_S1_S2_i,"a",@progbits
	.sectionflags	@""
	.align	4
.nv.constant0._Z6KernelP4NodePiPbS2_S1_S2_i:
	.zero		948


//--------------------- SYMBOLS --------------------------

	.type		.nv.reservedSmem.offset0,@object
	.size		.nv.reservedSmem.offset0,0x4
